//
// Generated by NVIDIA NVVM Compiler
//
// Compiler Build ID: CL-36424714
// Cuda compilation tools, release 13.0, V13.0.88
// Based on NVVM 20.0.0
//

.version 9.0
.target sm_100
.address_size 64

	// .globl	addVectors

.visible .entry addVectors(
	.param .u32 addVectors_param_0,
	.param .u64 .ptr .align 1 addVectors_param_1,
	.param .u64 .ptr .align 1 addVectors_param_2,
	.param .u64 .ptr .align 1 addVectors_param_3
)
{
	.reg .pred 	%p<2>;
	.reg .b32 	%r<6>;
	.reg .b32 	%f<4>;
	.reg .b64 	%rd<11>;

	ld.param.u32 	%r2, [addVectors_param_0];
	ld.param.u64 	%rd1, [addVectors_param_1];
	ld.param.u64 	%rd2, [addVectors_param_2];
	ld.param.u64 	%rd3, [addVectors_param_3];
	mov.u32 	%r3, %tid.x;
	mov.u32 	%r4, %ctaid.x;
	shl.b32 	%r5, %r4, 4;
	add.s32 	%r1, %r5, %r3;
	setp.ge.s32 	%p1, %r1, %r2;
	@%p1 bra 	$L__BB0_2;
	cvta.to.global.u64 	%rd4, %rd1;
	cvta.to.global.u64 	%rd5, %rd2;
	cvta.to.global.u64 	%rd6, %rd3;
	mul.wide.s32 	%rd7, %r1, 4;
	add.s64 	%rd8, %rd4, %rd7;
	ld.global.f32 	%f1, [%rd8];
	add.s64 	%rd9, %rd5, %rd7;
	ld.global.f32 	%f2, [%rd9];
	add.f32 	%f3, %f1, %f2;
	add.s64 	%rd10, %rd6, %rd7;
	st.global.f32 	[%rd10], %f3;
$L__BB0_2:
	ret;

}


// ===== COMPILED SASS (sm_100) =====

	.target	sm_100

	.elftype	@"ET_EXEC"


//--------------------- .note.nv.tkinfo           --------------------------
	.section	.note.nv.tkinfo,"",@"SHT_NOTE"
	.sectionflags	@"SHF_NOTE_NV_TKINFO"
	.tkinfo
        /*0018*/ 	.word	0x00000002
        /*0030*/ 	.string	""
        /*0030*/ 	.string	"ptxas"
        /*0030*/ 	.string	"Cuda compilation tools, release 13.0, V13.0.88"
        /*0030*/ 	.string	"Build cuda_13.0.r13.0/compiler.36424714_0"
        /*0030*/ 	.string	"-arch sm_100 -m 64 "



//--------------------- .note.nv.cuinfo           --------------------------
	.section	.note.nv.cuinfo,"",@"SHT_NOTE"
	.sectionflags	@"SHF_NOTE_NV_CUINFO"
        /*0018*/ 	.short	0x0002
        /*001a*/ 	.short	0x0064
        /*001c*/ 	.short	0x0082
	.zero		2


//--------------------- .nv.info                  --------------------------
	.section	.nv.info,"",@"SHT_CUDA_INFO"
	.align	4


	//----- nvinfo : EIATTR_REGCOUNT
	.align		4
        /*0000*/ 	.byte	0x04, 0x2f
        /*0002*/ 	.short	(.L_1 - .L_0)
	.align		4
.L_0:
        /*0004*/ 	.word	index@(addVectors)
        /*0008*/ 	.word	0x0000000c


	//----- nvinfo : EIATTR_FRAME_SIZE
	.align		4
.L_1:
        /*000c*/ 	.byte	0x04, 0x11
        /*000e*/ 	.short	(.L_3 - .L_2)
	.align		4
.L_2:
        /*0010*/ 	.word	index@(addVectors)
        /*0014*/ 	.word	0x00000000


	//----- nvinfo : EIATTR_MIN_STACK_SIZE
	.align		4
.L_3:
        /*0018*/ 	.byte	0x04, 0x12
        /*001a*/ 	.short	(.L_5 - .L_4)
	.align		4
.L_4:
        /*001c*/ 	.word	index@(addVectors)
        /*0020*/ 	.word	0x00000000
.L_5:


//--------------------- .nv.compat                --------------------------
	.section	.nv.compat,"",@"SHT_CUDA_COMPAT_INFO"
	.align	4
        /*0000*/ 	.byte	0x02, 0x09, 0x00, 0x00, 0x02, 0x02, 0x01, 0x00, 0x02, 0x05, 0x05, 0x00, 0x03, 0x07, 0x01, 0x01
        /*0010*/ 	.byte	0x02, 0x03, 0x00, 0x00, 0x02, 0x06, 0x01, 0x00, 0x04, 0x0b, 0x08, 0x00, 0x09, 0x00, 0x00, 0x00
        /*0020*/ 	.byte	0x00, 0x00, 0x00, 0x00


//--------------------- .nv.info.addVectors       --------------------------
	.section	.nv.info.addVectors,"",@"SHT_CUDA_INFO"
	.sectionflags	@""
	.align	4


	//----- nvinfo : EIATTR_CUDA_API_VERSION
	.align		4
        /*0000*/ 	.byte	0x04, 0x37
        /*0002*/ 	.short	(.L_7 - .L_6)
.L_6:
        /*0004*/ 	.word	0x00000082


	//----- nvinfo : EIATTR_KPARAM_INFO
	.align		4
.L_7:
        /*0008*/ 	.byte	0x04, 0x17
        /*000a*/ 	.short	(.L_9 - .L_8)
.L_8:
        /*000c*/ 	.word	0x00000000
        /*0010*/ 	.short	0x0003
        /*0012*/ 	.short	0x0018
        /*0014*/ 	.byte	0x00, 0xf5, 0x21, 0x00


	//----- nvinfo : EIATTR_KPARAM_INFO
	.align		4
.L_9:
        /*0018*/ 	.byte	0x04, 0x17
        /*001a*/ 	.short	(.L_11 - .L_10)
.L_10:
        /*001c*/ 	.word	0x00000000
        /*0020*/ 	.short	0x0002
        /*0022*/ 	.short	0x0010
        /*0024*/ 	.byte	0x00, 0xf5, 0x21, 0x00


	//----- nvinfo : EIATTR_KPARAM_INFO
	.align		4
.L_11:
        /*0028*/ 	.byte	0x04, 0x17
        /*002a*/ 	.short	(.L_13 - .L_12)
.L_12:
        /*002c*/ 	.word	0x00000000
        /*0030*/ 	.short	0x0001
        /*0032*/ 	.short	0x0008
        /*0034*/ 	.byte	0x00, 0xf5, 0x21, 0x00


	//----- nvinfo : EIATTR_KPARAM_INFO
	.align		4
.L_13:
        /*0038*/ 	.byte	0x04, 0x17
        /*003a*/ 	.short	(.L_15 - .L_14)
.L_14:
        /*003c*/ 	.word	0x00000000
        /*0040*/ 	.short	0x0000
        /*0042*/ 	.short	0x0000
        /*0044*/ 	.byte	0x00, 0xf0, 0x11, 0x00


	//----- nvinfo : EIATTR_SPARSE_MMA_MASK
	.align		4
.L_15:
        /*0048*/ 	.byte	0x03, 0x50
        /*004a*/ 	.short	0x0000


	//----- nvinfo : EIATTR_MAXREG_COUNT
	.align		4
        /*004c*/ 	.byte	0x03, 0x1b
        /*004e*/ 	.short	0x00ff


	//----- nvinfo : EIATTR_MERCURY_ISA_VERSION
	.align		4
        /*0050*/ 	.byte	0x03, 0x5f
        /*0052*/ 	.short	0x0101


	//----- nvinfo : EIATTR_VRC_CTA_INIT_COUNT
	.align		4
        /*0054*/ 	.byte	0x02, 0x4a
	.zero		1
	.zero		1


	//----- nvinfo : EIATTR_EXIT_INSTR_OFFSETS
	.align		4
        /*0058*/ 	.byte	0x04, 0x1c
        /*005a*/ 	.short	(.L_17 - .L_16)


	//   ....[0]....
.L_16:
        /*005c*/ 	.word	0x00000060


	//   ....[1]....
        /*0060*/ 	.word	0x00000120


	//----- nvinfo : EIATTR_CBANK_PARAM_SIZE
	.align		4
.L_17:
        /*0064*/ 	.byte	0x03, 0x19
        /*0066*/ 	.short	0x0020


	//----- nvinfo : EIATTR_PARAM_CBANK
	.align		4
        /*0068*/ 	.byte	0x04, 0x0a
        /*006a*/ 	.short	(.L_19 - .L_18)
	.align		4
.L_18:
        /*006c*/ 	.word	index@(.nv.constant0.addVectors)
        /*0070*/ 	.short	0x0380
        /*0072*/ 	.short	0x0020


	//----- nvinfo : EIATTR_SW_WAR
	.align		4
.L_19:
        /*0074*/ 	.byte	0x04, 0x36
        /*0076*/ 	.short	(.L_21 - .L_20)
.L_20:
        /*0078*/ 	.word	0x00000008
.L_21:


//--------------------- .nv.callgraph             --------------------------
	.section	.nv.callgraph,"",@"SHT_CUDA_CALLGRAPH"
	.align	4
	.sectionentsize	8
	.align		4
        /*0000*/ 	.word	0x00000000
	.align		4
        /*0004*/ 	.word	0xffffffff
	.align		4
        /*0008*/ 	.word	0x00000000
	.align		4
        /*000c*/ 	.word	0xfffffffe
	.align		4
        /*0010*/ 	.word	0x00000000
	.align		4
        /*0014*/ 	.word	0xfffffffd
	.align		4
        /*0018*/ 	.word	0x00000000
	.align		4
        /*001c*/ 	.word	0xfffffffc


//--------------------- .text.addVectors          --------------------------
	.section	.text.addVectors,"ax",@progbits
	.align	128
        .global         addVectors
        .type           addVectors,@function
        .size           addVectors,(.L_x_1 - addVectors)
        .other          addVectors,@"STO_CUDA_ENTRY STV_DEFAULT"
addVectors:
.text.addVectors:
[----:B------:R-:W-:Y:S01]  /*0000*/  LDC R1, c[0x0][0x37c] ;  /* 0x0000df00ff017b82 */ /* 0x000fe20000000800 */
[----:B------:R-:W0:Y:S01]  /*0010*/  S2R R9, SR_TID.X ;  /* 0x0000000000097919 */ /* 0x000e220000002100 */
[----:B------:R-:W1:Y:S01]  /*0020*/  LDCU UR4, c[0x0][0x380] ;  /* 0x00007000ff0477ac */ /* 0x000e620008000800 */
[----:B------:R-:W0:Y:S02]  /*0030*/  S2R R0, SR_CTAID.X ;  /* 0x0000000000007919 */ /* 0x000e240000002500 */
[----:B0-----:R-:W-:-:S04]  /*0040*/  LEA R9, R0, R9, 0x4 ;  /* 0x0000000900097211 */ /* 0x001fc800078e20ff */
[----:B-1----:R-:W-:-:S13]  /*0050*/  ISETP.GE.AND P0, PT, R9, UR4, PT ;  /* 0x0000000409007c0c */ /* 0x002fda000bf06270 */
[----:B------:R-:W-:Y:S05]  /*0060*/  @P0 EXIT ;  /* 0x000000000000094d */ /* 0x000fea0003800000 */
[----:B------:R-:W0:Y:S01]  /*0070*/  LDC.64 R2, c[0x0][0x388] ;  /* 0x0000e200ff027b82 */ /* 0x000e220000000a00 */
[----:B------:R-:W1:Y:S07]  /*0080*/  LDCU.64 UR4, c[0x0][0x358] ;  /* 0x00006b00ff0477ac */ /* 0x000e6e0008000a00 */
[----:B------:R-:W2:Y:S08]  /*0090*/  LDC.64 R4, c[0x0][0x390] ;  /* 0x0000e400ff047b82 */ /* 0x000eb00000000a00 */
[----:B------:R-:W3:Y:S01]  /*00a0*/  LDC.64 R6, c[0x0][0x398] ;  /* 0x0000e600ff067b82 */ /* 0x000ee20000000a00 */
[----:B0-----:R-:W-:-:S06]  /*00b0*/  IMAD.WIDE R2, R9, 0x4, R2 ;  /* 0x0000000409027825 */ /* 0x001fcc00078e0202 */
[----:B-1----:R-:W4:Y:S01]  /*00c0*/  LDG.E R2, desc[UR4][R2.64] ;  /* 0x0000000402027981 */ /* 0x002f22000c1e1900 */
[----:B--2---:R-:W-:-:S06]  /*00d0*/  IMAD.WIDE R4, R9, 0x4, R4 ;  /* 0x0000000409047825 */ /* 0x004fcc00078e0204 */
[----:B------:R-:W4:Y:S01]  /*00e0*/  LDG.E R5, desc[UR4][R4.64] ;  /* 0x0000000404057981 */ /* 0x000f22000c1e1900 */
[----:B---3--:R-:W-:-:S04]  /*00f0*/  IMAD.WIDE R6, R9, 0x4, R6 ;  /* 0x0000000409067825 */ /* 0x008fc800078e0206 */
[----:B----4-:R-:W-:-:S05]  /*0100*/  FADD R9, R2, R5 ;  /* 0x0000000502097221 */ /* 0x010fca0000000000 */
[----:B------:R-:W-:Y:S01]  /*0110*/  STG.E desc[UR4][R6.64], R9 ;  /* 0x0000000906007986 */ /* 0x000fe2000c101904 */
[----:B------:R-:W-:Y:S05]  /*0120*/  EXIT ;  /* 0x000000000000794d */ /* 0x000fea0003800000 */
.L_x_0:
[----:B------:R-:W-:-:S00]  /*0130*/  BRA `(.L_x_0) ;  /* 0xfffffffc00fc7947 */ /* 0x000fc0000383ffff */
[----:B------:R-:W-:-:S00]  /*0140*/  NOP ;  /* 0x0000000000007918 */ /* 0x000fc00000000000 */
        /* <DEDUP_REMOVED lines=11> */
.L_x_1:


//--------------------- .nv.shared.reserved.0     --------------------------
	.section	.nv.shared.reserved.0,"aw",@nobits
	.weak		__nv_reservedSMEM_offset_0_alias
	.size		__nv_reservedSMEM_offset_0_alias, 0, 64
	.other		__nv_reservedSMEM_offset_0_alias,@"STO_CUDA_RESERVED_SHARED STV_DEFAULT"
__nv_reservedSMEM_offset_0_alias:
	.zero		0
	.zero		64


//--------------------- .nv.constant0.addVectors  --------------------------
	.section	.nv.constant0.addVectors,"a",@progbits
	.sectionflags	@""
	.align	4
.nv.constant0.addVectors:
	.zero		928


//--------------------- SYMBOLS --------------------------

	.type		.nv.reservedSmem.offset0,@object
	.size		.nv.reservedSmem.offset0,0x4
